.version 5.0
.target sm_60
.entry bench(.param .u64 I){
    .reg .b64   ptr;
    .reg .b64   r64o<1>;
    ld.param.u64 ptr, [I];
    cvta.to.global.u64  ptr, ptr;
    ld.local.ca.s64 r64o0, [ptr];
    st.global.b64 [ptr+0], r64o0;
}


// ===== COMPILED SASS (sm_100) =====

	.target	sm_100

	.elftype	@"ET_EXEC"


//--------------------- .note.nv.tkinfo           --------------------------
	.section	.note.nv.tkinfo,"",@"SHT_NOTE"
	.sectionflags	@"SHF_NOTE_NV_TKINFO"
	.tkinfo
        /*0018*/ 	.word	0x00000002
        /*0030*/ 	.string	""
        /*0030*/ 	.string	"ptxas"
        /*0030*/ 	.string	"Cuda compilation tools, release 13.0, V13.0.88"
        /*0030*/ 	.string	"Build cuda_13.0.r13.0/compiler.36424714_0"
        /*0030*/ 	.string	"-arch sm_100 "



//--------------------- .note.nv.cuinfo           --------------------------
	.section	.note.nv.cuinfo,"",@"SHT_NOTE"
	.sectionflags	@"SHF_NOTE_NV_CUINFO"
        /*0018*/ 	.short	0x0002
        /*001a*/ 	.short	0x003c
        /*001c*/ 	.short	0x0082
	.zero		2


//--------------------- .nv.info                  --------------------------
	.section	.nv.info,"",@"SHT_CUDA_INFO"
	.align	4


	//----- nvinfo : EIATTR_REGCOUNT
	.align		4
        /*0000*/ 	.byte	0x04, 0x2f
        /*0002*/ 	.short	(.L_1 - .L_0)
	.align		4
.L_0:
        /*0004*/ 	.word	index@(bench)
        /*0008*/ 	.word	0x00000008


	//----- nvinfo : EIATTR_FRAME_SIZE
	.align		4
.L_1:
        /*000c*/ 	.byte	0x04, 0x11
        /*000e*/ 	.short	(.L_3 - .L_2)
	.align		4
.L_2:
        /*0010*/ 	.word	index@(bench)
        /*0014*/ 	.word	0x00000000


	//----- nvinfo : EIATTR_MIN_STACK_SIZE
	.align		4
.L_3:
        /*0018*/ 	.byte	0x04, 0x12
        /*001a*/ 	.short	(.L_5 - .L_4)
	.align		4
.L_4:
        /*001c*/ 	.word	index@(bench)
        /*0020*/ 	.word	0x00000000
.L_5:


//--------------------- .nv.compat                --------------------------
	.section	.nv.compat,"",@"SHT_CUDA_COMPAT_INFO"
	.align	4
        /*0000*/ 	.byte	0x02, 0x09, 0x00, 0x00, 0x02, 0x02, 0x01, 0x00, 0x02, 0x05, 0x05, 0x00, 0x03, 0x07, 0x01, 0x01
        /*0010*/ 	.byte	0x02, 0x03, 0x00, 0x00, 0x02, 0x06, 0x01, 0x00, 0x04, 0x0b, 0x08, 0x00, 0x09, 0x00, 0x00, 0x00
        /*0020*/ 	.byte	0x00, 0x00, 0x00, 0x00


//--------------------- .nv.info.bench            --------------------------
	.section	.nv.info.bench,"",@"SHT_CUDA_INFO"
	.sectionflags	@""
	.align	4


	//----- nvinfo : EIATTR_CUDA_API_VERSION
	.align		4
        /*0000*/ 	.byte	0x04, 0x37
        /*0002*/ 	.short	(.L_7 - .L_6)
.L_6:
        /*0004*/ 	.word	0x00000082


	//----- nvinfo : EIATTR_KPARAM_INFO
	.align		4
.L_7:
        /*0008*/ 	.byte	0x04, 0x17
        /*000a*/ 	.short	(.L_9 - .L_8)
.L_8:
        /*000c*/ 	.word	0x00000000
        /*0010*/ 	.short	0x0000
        /*0012*/ 	.short	0x0000
        /*0014*/ 	.byte	0x00, 0xf0, 0x21, 0x00


	//----- nvinfo : EIATTR_SPARSE_MMA_MASK
	.align		4
.L_9:
        /*0018*/ 	.byte	0x03, 0x50
        /*001a*/ 	.short	0x0000


	//----- nvinfo : EIATTR_MAXREG_COUNT
	.align		4
        /*001c*/ 	.byte	0x03, 0x1b
        /*001e*/ 	.short	0x00ff


	//----- nvinfo : EIATTR_MERCURY_ISA_VERSION
	.align		4
        /*0020*/ 	.byte	0x03, 0x5f
        /*0022*/ 	.short	0x0101


	//----- nvinfo : EIATTR_VRC_CTA_INIT_COUNT
	.align		4
        /*0024*/ 	.byte	0x02, 0x4a
	.zero		1
	.zero		1


	//----- nvinfo : EIATTR_EXIT_INSTR_OFFSETS
	.align		4
        /*0028*/ 	.byte	0x04, 0x1c
        /*002a*/ 	.short	(.L_11 - .L_10)


	//   ....[0]....
.L_10:
        /*002c*/ 	.word	0x00000060


	//----- nvinfo : EIATTR_CBANK_PARAM_SIZE
	.align		4
.L_11:
        /*0030*/ 	.byte	0x03, 0x19
        /*0032*/ 	.short	0x0008


	//----- nvinfo : EIATTR_PARAM_CBANK
	.align		4
        /*0034*/ 	.byte	0x04, 0x0a
        /*0036*/ 	.short	(.L_13 - .L_12)
	.align		4
.L_12:
        /*0038*/ 	.word	index@(.nv.constant0.bench)
        /*003c*/ 	.short	0x0380
        /*003e*/ 	.short	0x0008


	//----- nvinfo : EIATTR_SW_WAR
	.align		4
.L_13:
        /*0040*/ 	.byte	0x04, 0x36
        /*0042*/ 	.short	(.L_15 - .L_14)
.L_14:
        /*0044*/ 	.word	0x00000008
.L_15:


//--------------------- .nv.callgraph             --------------------------
	.section	.nv.callgraph,"",@"SHT_CUDA_CALLGRAPH"
	.align	4
	.sectionentsize	8
	.align		4
        /*0000*/ 	.word	0x00000000
	.align		4
        /*0004*/ 	.word	0xffffffff
	.align		4
        /*0008*/ 	.word	0x00000000
	.align		4
        /*000c*/ 	.word	0xfffffffe
	.align		4
        /*0010*/ 	.word	0x00000000
	.align		4
        /*0014*/ 	.word	0xfffffffd
	.align		4
        /*0018*/ 	.word	0x00000000
	.align		4
        /*001c*/ 	.word	0xfffffffc


//--------------------- .text.bench               --------------------------
	.section	.text.bench,"ax",@progbits
	.align	128
.text.bench:
        .type           bench,@function
        .size           bench,(.L_x_1 - bench)
        .other          bench,@"STO_CUDA_ENTRY STV_DEFAULT"
bench:
[----:B------:R-:W-:Y:S01]  /*0000*/  LDC R1, c[0x0][0x37c] ;  /* 0x0000df00ff017b82 */ /* 0x000fe20000000800 */
[----:B------:R-:W0:Y:S02]  /*0010*/  LDCU UR4, c[0x0][0x380] ;  /* 0x00007000ff0477ac */ /* 0x000e240008000800 */
[----:B0-----:R-:W2:Y:S05]  /*0020*/  LDL.64 R2, [UR4] ;  /* 0x00000004ff027983 */ /* 0x001eaa0008100a00 */
[----:B------:R-:W2:Y:S01]  /*0030*/  LDC.64 R4, c[0x0][0x380] ;  /* 0x0000e000ff047b82 */ /* 0x000ea20000000a00 */
[----:B------:R-:W2:Y:S02]  /*0040*/  LDCU.64 UR4, c[0x0][0x358] ;  /* 0x00006b00ff0477ac */ /* 0x000ea40008000a00 */
[----:B--2---:R-:W-:Y:S01]  /*0050*/  STG.E.64 desc[UR4][R4.64], R2 ;  /* 0x0000000204007986 */ /* 0x004fe2000c101b04 */
[----:B------:R-:W-:Y:S05]  /*0060*/  EXIT ;  /* 0x000000000000794d */ /* 0x000fea0003800000 */
.L_x_0:
[----:B------:R-:W-:-:S00]  /*0070*/  BRA `(.L_x_0) ;  /* 0xfffffffc00fc7947 */ /* 0x000fc0000383ffff */
[----:B------:R-:W-:-:S00]  /*0080*/  NOP ;  /* 0x0000000000007918 */ /* 0x000fc00000000000 */
[----:B------:R-:W-:-:S00]  /*0090*/  NOP ;  /* 0x0000000000007918 */ /* 0x000fc00000000000 */
[----:B------:R-:W-:-:S00]  /*00a0*/  NOP ;  /* 0x0000000000007918 */ /* 0x000fc00000000000 */
[----:B------:R-:W-:-:S00]  /*00b0*/  NOP ;  /* 0x0000000000007918 */ /* 0x000fc00000000000 */
[----:B------:R-:W-:-:S00]  /*00c0*/  NOP ;  /* 0x0000000000007918 */ /* 0x000fc00000000000 */
[----:B------:R-:W-:-:S00]  /*00d0*/  NOP ;  /* 0x0000000000007918 */ /* 0x000fc00000000000 */
[----:B------:R-:W-:-:S00]  /*00e0*/  NOP ;  /* 0x0000000000007918 */ /* 0x000fc00000000000 */
[----:B------:R-:W-:-:S00]  /*00f0*/  NOP ;  /* 0x0000000000007918 */ /* 0x000fc00000000000 */
.L_x_1:


//--------------------- .nv.shared.reserved.0     --------------------------
	.section	.nv.shared.reserved.0,"aw",@nobits
	.weak		__nv_reservedSMEM_offset_0_alias
	.size		__nv_reservedSMEM_offset_0_alias, 0, 64
	.other		__nv_reservedSMEM_offset_0_alias,@"STO_CUDA_RESERVED_SHARED STV_DEFAULT"
__nv_reservedSMEM_offset_0_alias:
	.zero		0
	.zero		64


//--------------------- .nv.constant0.bench       --------------------------
	.section	.nv.constant0.bench,"a",@progbits
	.sectionflags	@""
	.align	4
.nv.constant0.bench:
	.zero		904


//--------------------- SYMBOLS --------------------------

	.type		.nv.reservedSmem.offset0,@object
	.size		.nv.reservedSmem.offset0,0x4
